//
// Generated by NVIDIA NVVM Compiler
//
// Compiler Build ID: CL-36424714
// Cuda compilation tools, release 13.0, V13.0.88
// Based on NVVM 20.0.0
//

.version 9.0
.target sm_100
.address_size 64

	// .globl	_Z5helloPf
.extern .func  (.param .b32 func_retval0) vprintf
(
	.param .b64 vprintf_param_0,
	.param .b64 vprintf_param_1
)
;
.global .align 1 .b8 $str[15] = {72, 101, 108, 108, 111, 32, 79, 87, 32, 67, 85, 68, 65, 33};

.visible .entry _Z5helloPf(
	.param .u64 .ptr .align 1 _Z5helloPf_param_0
)
{
	.reg .b32 	%r<5>;
	.reg .b64 	%rd<7>;

	ld.param.u64 	%rd1, [_Z5helloPf_param_0];
	cvta.to.global.u64 	%rd2, %rd1;
	mov.u32 	%r1, %tid.x;
	mul.wide.u32 	%rd3, %r1, 4;
	add.s64 	%rd4, %rd2, %rd3;
	mov.b32 	%r2, 0;
	st.global.u32 	[%rd4], %r2;
	mov.u64 	%rd5, $str;
	cvta.global.u64 	%rd6, %rd5;
	{ // callseq 0, 0
	.param .b64 param0;
	st.param.b64 	[param0], %rd6;
	.param .b64 param1;
	st.param.b64 	[param1], 0;
	.param .b32 retval0;
	call.uni (retval0), 
	vprintf, 
	(
	param0, 
	param1
	);
	ld.param.b32 	%r3, [retval0];
	} // callseq 0
	ret;

}


// ===== COMPILED SASS (sm_100) =====

	.target	sm_100

	.elftype	@"ET_EXEC"


//--------------------- .note.nv.tkinfo           --------------------------
	.section	.note.nv.tkinfo,"",@"SHT_NOTE"
	.sectionflags	@"SHF_NOTE_NV_TKINFO"
	.tkinfo
        /*0018*/ 	.word	0x00000002
        /*0030*/ 	.string	""
        /*0030*/ 	.string	"ptxas"
        /*0030*/ 	.string	"Cuda compilation tools, release 13.0, V13.0.88"
        /*0030*/ 	.string	"Build cuda_13.0.r13.0/compiler.36424714_0"
        /*0030*/ 	.string	"-arch sm_100 -m 64 "



//--------------------- .note.nv.cuinfo           --------------------------
	.section	.note.nv.cuinfo,"",@"SHT_NOTE"
	.sectionflags	@"SHF_NOTE_NV_CUINFO"
        /*0018*/ 	.short	0x0002
        /*001a*/ 	.short	0x0064
        /*001c*/ 	.short	0x0082
	.zero		2


//--------------------- .nv.info                  --------------------------
	.section	.nv.info,"",@"SHT_CUDA_INFO"
	.align	4


	//----- nvinfo : EIATTR_REGCOUNT
	.align		4
        /*0000*/ 	.byte	0x04, 0x2f
        /*0002*/ 	.short	(.L_2 - .L_1)
	.align		4
.L_1:
        /*0004*/ 	.word	index@(_Z5helloPf)
        /*0008*/ 	.word	0x00000018


	//----- nvinfo : EIATTR_FRAME_SIZE
	.align		4
.L_2:
        /*000c*/ 	.byte	0x04, 0x11
        /*000e*/ 	.short	(.L_4 - .L_3)
	.align		4
.L_3:
        /*0010*/ 	.word	index@(_Z5helloPf)
        /*0014*/ 	.word	0x00000000


	//----- nvinfo : EIATTR_MIN_STACK_SIZE
	.align		4
.L_4:
        /*0018*/ 	.byte	0x04, 0x12
        /*001a*/ 	.short	(.L_6 - .L_5)
	.align		4
.L_5:
        /*001c*/ 	.word	index@(_Z5helloPf)
        /*0020*/ 	.word	0x00000000
.L_6:


//--------------------- .nv.compat                --------------------------
	.section	.nv.compat,"",@"SHT_CUDA_COMPAT_INFO"
	.align	4
        /*0000*/ 	.byte	0x02, 0x09, 0x00, 0x00, 0x02, 0x02, 0x01, 0x00, 0x02, 0x05, 0x05, 0x00, 0x03, 0x07, 0x01, 0x01
        /*0010*/ 	.byte	0x02, 0x03, 0x00, 0x00, 0x02, 0x06, 0x01, 0x00, 0x04, 0x0b, 0x08, 0x00, 0x09, 0x00, 0x00, 0x00
        /*0020*/ 	.byte	0x00, 0x00, 0x00, 0x00


//--------------------- .nv.info._Z5helloPf       --------------------------
	.section	.nv.info._Z5helloPf,"",@"SHT_CUDA_INFO"
	.sectionflags	@""
	.align	4


	//----- nvinfo : EIATTR_CUDA_API_VERSION
	.align		4
        /*0000*/ 	.byte	0x04, 0x37
        /*0002*/ 	.short	(.L_8 - .L_7)
.L_7:
        /*0004*/ 	.word	0x00000082


	//----- nvinfo : EIATTR_KPARAM_INFO
	.align		4
.L_8:
        /*0008*/ 	.byte	0x04, 0x17
        /*000a*/ 	.short	(.L_10 - .L_9)
.L_9:
        /*000c*/ 	.word	0x00000000
        /*0010*/ 	.short	0x0000
        /*0012*/ 	.short	0x0000
        /*0014*/ 	.byte	0x00, 0xf5, 0x21, 0x00


	//----- nvinfo : EIATTR_SPARSE_MMA_MASK
	.align		4
.L_10:
        /*0018*/ 	.byte	0x03, 0x50
        /*001a*/ 	.short	0x0000


	//----- nvinfo : EIATTR_MAXREG_COUNT
	.align		4
        /*001c*/ 	.byte	0x03, 0x1b
        /*001e*/ 	.short	0x00ff


	//----- nvinfo : EIATTR_EXTERNS
	.align		4
        /*0020*/ 	.byte	0x04, 0x0f
        /*0022*/ 	.short	(.L_12 - .L_11)


	//   ....[0]....
	.align		4
.L_11:
        /*0024*/ 	.word	index@(vprintf)


	//----- nvinfo : EIATTR_MERCURY_ISA_VERSION
	.align		4
.L_12:
        /*0028*/ 	.byte	0x03, 0x5f
        /*002a*/ 	.short	0x0101


	//----- nvinfo : EIATTR_VRC_CTA_INIT_COUNT
	.align		4
        /*002c*/ 	.byte	0x02, 0x4a
	.zero		1
	.zero		1


	//----- nvinfo : EIATTR_SYSCALL_OFFSETS
	.align		4
        /*0030*/ 	.byte	0x04, 0x46
        /*0032*/ 	.short	(.L_14 - .L_13)


	//   ....[0]....
.L_13:
        /*0034*/ 	.word	0x000000d0


	//----- nvinfo : EIATTR_EXIT_INSTR_OFFSETS
	.align		4
.L_14:
        /*0038*/ 	.byte	0x04, 0x1c
        /*003a*/ 	.short	(.L_16 - .L_15)


	//   ....[0]....
.L_15:
        /*003c*/ 	.word	0x000000e0


	//----- nvinfo : EIATTR_CBANK_PARAM_SIZE
	.align		4
.L_16:
        /*0040*/ 	.byte	0x03, 0x19
        /*0042*/ 	.short	0x0008


	//----- nvinfo : EIATTR_PARAM_CBANK
	.align		4
        /*0044*/ 	.byte	0x04, 0x0a
        /*0046*/ 	.short	(.L_18 - .L_17)
	.align		4
.L_17:
        /*0048*/ 	.word	index@(.nv.constant0._Z5helloPf)
        /*004c*/ 	.short	0x0380
        /*004e*/ 	.short	0x0008


	//----- nvinfo : EIATTR_SW_WAR
	.align		4
.L_18:
        /*0050*/ 	.byte	0x04, 0x36
        /*0052*/ 	.short	(.L_20 - .L_19)
.L_19:
        /*0054*/ 	.word	0x00000008
.L_20:


//--------------------- .nv.callgraph             --------------------------
	.section	.nv.callgraph,"",@"SHT_CUDA_CALLGRAPH"
	.align	4
	.sectionentsize	8
	.align		4
        /*0000*/ 	.word	0x00000000
	.align		4
        /*0004*/ 	.word	0xffffffff
	.align		4
        /*0008*/ 	.word	index@(_Z5helloPf)
	.align		4
        /*000c*/ 	.word	index@(vprintf)
	.align		4
        /*0010*/ 	.word	0x00000000
	.align		4
        /*0014*/ 	.word	0xfffffffe
	.align		4
        /*0018*/ 	.word	0x00000000
	.align		4
        /*001c*/ 	.word	0xfffffffd
	.align		4
        /*0020*/ 	.word	0x00000000
	.align		4
        /*0024*/ 	.word	0xfffffffc


//--------------------- .nv.constant4             --------------------------
	.section	.nv.constant4,"a",@progbits
	.align	8
	.align		8
.nv.constant4:
        /*0000*/ 	.dword	vprintf
	.align		8
        /*0008*/ 	.dword	$str


//--------------------- .text._Z5helloPf          --------------------------
	.section	.text._Z5helloPf,"ax",@progbits
	.align	128
        .global         _Z5helloPf
        .type           _Z5helloPf,@function
        .size           _Z5helloPf,(.L_x_2 - _Z5helloPf)
        .other          _Z5helloPf,@"STO_CUDA_ENTRY STV_DEFAULT"
_Z5helloPf:
.text._Z5helloPf:
[----:B------:R-:W0:Y:S01]  /*0000*/  LDC R1, c[0x0][0x37c] ;  /* 0x0000df00ff017b82 */ /* 0x000e220000000800 */
[----:B------:R-:W1:Y:S07]  /*0010*/  S2R R5, SR_TID.X ;  /* 0x0000000000057919 */ /* 0x000e6e0000002100 */
[----:B------:R-:W1:Y:S01]  /*0020*/  LDC.64 R2, c[0x0][0x380] ;  /* 0x0000e000ff027b82 */ /* 0x000e620000000a00 */
[----:B------:R-:W2:Y:S01]  /*0030*/  LDCU.64 UR4, c[0x0][0x358] ;  /* 0x00006b00ff0477ac */ /* 0x000ea20008000a00 */
[----:B------:R-:W-:-:S02]  /*0040*/  MOV R0, 0x0 ;  /* 0x0000000000007802 */ /* 0x000fc40000000f00 */
[----:B------:R-:W-:Y:S01]  /*0050*/  CS2R R6, SRZ ;  /* 0x0000000000067805 */ /* 0x000fe2000001ff00 */
[----:B------:R-:W3:Y:S03]  /*0060*/  LDCU.64 UR6, c[0x4][0x8] ;  /* 0x01000100ff0677ac */ /* 0x000ee60008000a00 */
[----:B------:R4:W5:Y:S01]  /*0070*/  LDC.64 R8, c[0x4][R0] ;  /* 0x0100000000087b82 */ /* 0x0009620000000a00 */
[----:B---3--:R-:W-:Y:S02]  /*0080*/  IMAD.U32 R4, RZ, RZ, UR6 ;  /* 0x00000006ff047e24 */ /* 0x008fe4000f8e00ff */
[----:B-1----:R-:W-:-:S04]  /*0090*/  IMAD.WIDE.U32 R2, R5, 0x4, R2 ;  /* 0x0000000405027825 */ /* 0x002fc800078e0002 */
[----:B------:R-:W-:Y:S01]  /*00a0*/  IMAD.U32 R5, RZ, RZ, UR7 ;  /* 0x00000007ff057e24 */ /* 0x000fe2000f8e00ff */
[----:B0-2---:R4:W-:Y:S06]  /*00b0*/  STG.E desc[UR4][R2.64], RZ ;  /* 0x000000ff02007986 */ /* 0x0059ec000c101904 */
[----:B------:R-:W-:-:S07]  /*00c0*/  LEPC R20, `(.L_x_0) ;  /* 0x000000001014794e */ /* 0x000fce0000000000 */
[----:B----45:R-:W-:Y:S05]  /*00d0*/  CALL.ABS.NOINC R8 ;  /* 0x0000000008007343 */ /* 0x030fea0003c00000 */
.L_x_0:
[----:B------:R-:W-:Y:S05]  /*00e0*/  EXIT ;  /* 0x000000000000794d */ /* 0x000fea0003800000 */
.L_x_1:
[----:B------:R-:W-:-:S00]  /*00f0*/  BRA `(.L_x_1) ;  /* 0xfffffffc00fc7947 */ /* 0x000fc0000383ffff */
[----:B------:R-:W-:-:S00]  /*0100*/  NOP ;  /* 0x0000000000007918 */ /* 0x000fc00000000000 */
[----:B------:R-:W-:-:S00]  /*0110*/  NOP ;  /* 0x0000000000007918 */ /* 0x000fc00000000000 */
[----:B------:R-:W-:-:S00]  /*0120*/  NOP ;  /* 0x0000000000007918 */ /* 0x000fc00000000000 */
[----:B------:R-:W-:-:S00]  /*0130*/  NOP ;  /* 0x0000000000007918 */ /* 0x000fc00000000000 */
[----:B------:R-:W-:-:S00]  /*0140*/  NOP ;  /* 0x0000000000007918 */ /* 0x000fc00000000000 */
[----:B------:R-:W-:-:S00]  /*0150*/  NOP ;  /* 0x0000000000007918 */ /* 0x000fc00000000000 */
[----:B------:R-:W-:-:S00]  /*0160*/  NOP ;  /* 0x0000000000007918 */ /* 0x000fc00000000000 */
[----:B------:R-:W-:-:S00]  /*0170*/  NOP ;  /* 0x0000000000007918 */ /* 0x000fc00000000000 */
.L_x_2:


//--------------------- .nv.global.init           --------------------------
	.section	.nv.global.init,"aw",@progbits
.nv.global.init:
	.type		$str,@object
	.size		$str,(.L_0 - $str)
$str:
        /*0000*/ 	.byte	0x48, 0x65, 0x6c, 0x6c, 0x6f, 0x20, 0x4f, 0x57, 0x20, 0x43, 0x55, 0x44, 0x41, 0x21, 0x00
.L_0:


//--------------------- .nv.shared.reserved.0     --------------------------
	.section	.nv.shared.reserved.0,"aw",@nobits
	.weak		__nv_reservedSMEM_offset_0_alias
	.size		__nv_reservedSMEM_offset_0_alias, 0, 64
	.other		__nv_reservedSMEM_offset_0_alias,@"STO_CUDA_RESERVED_SHARED STV_DEFAULT"
__nv_reservedSMEM_offset_0_alias:
	.zero		0
	.zero		64


//--------------------- .nv.constant0._Z5helloPf  --------------------------
	.section	.nv.constant0._Z5helloPf,"a",@progbits
	.sectionflags	@""
	.align	4
.nv.constant0._Z5helloPf:
	.zero		904


//--------------------- SYMBOLS --------------------------

	.type		.nv.reservedSmem.offset0,@object
	.size		.nv.reservedSmem.offset0,0x4
	.type		vprintf,@function
